//
// Generated by NVIDIA NVVM Compiler
//
// Compiler Build ID: CL-22781540
// Cuda compilation tools, release 9.0, V9.0.176
// Based on LLVM 3.4svn
//

.version 6.0
.target sm_30
.address_size 64

	// .globl	Passthru_drvapi
.const .align 4 .u32 constAlpha;
.const .align 4 .b8 constHueColorSpaceMat[36];

.visible .entry Passthru_drvapi(
	.param .u64 Passthru_drvapi_param_0,
	.param .u64 Passthru_drvapi_param_1,
	.param .u64 Passthru_drvapi_param_2,
	.param .u64 Passthru_drvapi_param_3,
	.param .u32 Passthru_drvapi_param_4,
	.param .u32 Passthru_drvapi_param_5
)
{
	.reg .pred 	%p<4>;
	.reg .b16 	%rs<3>;
	.reg .f32 	%f<9>;
	.reg .b32 	%r<32>;
	.reg .b64 	%rd<16>;


	ld.param.u64 	%rd1, [Passthru_drvapi_param_0];
	ld.param.u64 	%rd2, [Passthru_drvapi_param_1];
	ld.param.u64 	%rd3, [Passthru_drvapi_param_2];
	ld.param.u64 	%rd4, [Passthru_drvapi_param_3];
	ld.param.u32 	%r3, [Passthru_drvapi_param_4];
	ld.param.u32 	%r4, [Passthru_drvapi_param_5];
	mov.u32 	%r5, %ctaid.x;
	shl.b32 	%r6, %r5, 1;
	mov.u32 	%r7, %ntid.x;
	mov.u32 	%r8, %tid.x;
	shl.b32 	%r9, %r8, 1;
	mad.lo.s32 	%r1, %r6, %r7, %r9;
	mov.u32 	%r10, %ntid.y;
	mov.u32 	%r11, %ctaid.y;
	mov.u32 	%r12, %tid.y;
	mad.lo.s32 	%r2, %r10, %r11, %r12;
	setp.lt.u32	%p1, %r1, %r3;
	setp.lt.u32	%p2, %r2, %r4;
	and.pred  	%p3, %p1, %p2;
	@!%p3 bra 	BB0_2;
	bra.uni 	BB0_1;

BB0_1:
	cvta.to.global.u64 	%rd5, %rd3;
	cvta.to.global.u64 	%rd6, %rd1;
	shr.u64 	%rd7, %rd4, 2;
	cvt.u32.u64	%r13, %rd7;
	cvt.u32.u64	%r14, %rd2;
	mad.lo.s32 	%r15, %r2, %r14, %r1;
	cvt.u64.u32	%rd8, %r15;
	add.s64 	%rd9, %rd6, %rd8;
	add.s32 	%r16, %r15, 1;
	cvt.u64.u32	%rd10, %r16;
	add.s64 	%rd11, %rd6, %rd10;
	ld.global.u8 	%rs1, [%rd9];
	cvt.rn.f32.u16	%f1, %rs1;
	ld.global.u8 	%rs2, [%rd11];
	cvt.rn.f32.u16	%f2, %rs2;
	mov.f32 	%f3, 0f00000000;
	max.f32 	%f4, %f1, %f3;
	mov.f32 	%f5, 0f437F0000;
	min.f32 	%f6, %f4, %f5;
	cvt.rzi.u32.f32	%r17, %f6;
	shl.b32 	%r18, %r17, 8;
	shl.b32 	%r19, %r17, 16;
	ld.const.u32 	%r20, [constAlpha];
	or.b32  	%r21, %r17, %r20;
	or.b32  	%r22, %r21, %r18;
	or.b32  	%r23, %r22, %r19;
	mad.lo.s32 	%r24, %r2, %r13, %r1;
	mul.wide.u32 	%rd12, %r24, 4;
	add.s64 	%rd13, %rd5, %rd12;
	st.global.u32 	[%rd13], %r23;
	max.f32 	%f7, %f2, %f3;
	min.f32 	%f8, %f7, %f5;
	cvt.rzi.u32.f32	%r25, %f8;
	shl.b32 	%r26, %r25, 8;
	shl.b32 	%r27, %r25, 16;
	or.b32  	%r28, %r25, %r20;
	or.b32  	%r29, %r28, %r26;
	or.b32  	%r30, %r29, %r27;
	add.s32 	%r31, %r24, 1;
	mul.wide.u32 	%rd14, %r31, 4;
	add.s64 	%rd15, %rd5, %rd14;
	st.global.u32 	[%rd15], %r30;

BB0_2:
	ret;
}

	// .globl	NV12ToARGB_drvapi
.visible .entry NV12ToARGB_drvapi(
	.param .u64 NV12ToARGB_drvapi_param_0,
	.param .u64 NV12ToARGB_drvapi_param_1,
	.param .u64 NV12ToARGB_drvapi_param_2,
	.param .u64 NV12ToARGB_drvapi_param_3,
	.param .u32 NV12ToARGB_drvapi_param_4,
	.param .u32 NV12ToARGB_drvapi_param_5
)
{
	.reg .pred 	%p<6>;
	.reg .b16 	%rs<3>;
	.reg .f32 	%f<48>;
	.reg .b32 	%r<96>;
	.reg .b64 	%rd<25>;


	ld.param.u64 	%rd2, [NV12ToARGB_drvapi_param_0];
	ld.param.u64 	%rd3, [NV12ToARGB_drvapi_param_1];
	ld.param.u64 	%rd4, [NV12ToARGB_drvapi_param_2];
	ld.param.u64 	%rd5, [NV12ToARGB_drvapi_param_3];
	ld.param.u32 	%r20, [NV12ToARGB_drvapi_param_4];
	ld.param.u32 	%r19, [NV12ToARGB_drvapi_param_5];
	mov.u32 	%r21, %ctaid.x;
	shl.b32 	%r22, %r21, 1;
	mov.u32 	%r23, %ntid.x;
	mov.u32 	%r24, %tid.x;
	shl.b32 	%r25, %r24, 1;
	mad.lo.s32 	%r1, %r22, %r23, %r25;
	mov.u32 	%r26, %ntid.y;
	mov.u32 	%r27, %ctaid.y;
	mov.u32 	%r28, %tid.y;
	mad.lo.s32 	%r2, %r26, %r27, %r28;
	setp.lt.u32	%p1, %r1, %r20;
	setp.lt.u32	%p2, %r2, %r19;
	and.pred  	%p3, %p1, %p2;
	@!%p3 bra 	BB1_7;
	bra.uni 	BB1_1;

BB1_1:
	cvta.to.global.u64 	%rd6, %rd2;
	cvt.u32.u64	%r29, %rd3;
	mad.lo.s32 	%r30, %r2, %r29, %r1;
	cvt.u64.u32	%rd7, %r30;
	add.s64 	%rd8, %rd6, %rd7;
	ld.global.u8 	%rs1, [%rd8];
	mul.wide.u16 	%r3, %rs1, 4;
	add.s32 	%r31, %r30, 1;
	cvt.u64.u32	%rd9, %r31;
	add.s64 	%rd10, %rd6, %rd9;
	ld.global.u8 	%rs2, [%rd10];
	mul.wide.u16 	%r4, %rs2, 4;
	and.b32  	%r32, %r2, 1;
	setp.eq.b32	%p4, %r32, 1;
	shr.s32 	%r5, %r2, 1;
	add.s32 	%r6, %r5, %r19;
	mad.lo.s32 	%r33, %r6, %r29, %r1;
	cvt.u64.u32	%rd11, %r33;
	add.s64 	%rd12, %rd6, %rd11;
	ld.global.u8 	%r92, [%rd12];
	add.s32 	%r34, %r33, 1;
	cvt.u64.u32	%rd13, %r34;
	add.s64 	%rd1, %rd6, %rd13;
	@!%p4 bra 	BB1_5;
	bra.uni 	BB1_2;

BB1_2:
	ld.global.u8 	%r93, [%rd1];
	shr.u32 	%r35, %r19, 1;
	add.s32 	%r36, %r35, -1;
	setp.ge.u32	%p5, %r5, %r36;
	@%p5 bra 	BB1_4;

	add.s32 	%r37, %r6, 1;
	mad.lo.s32 	%r39, %r37, %r29, %r1;
	cvt.u64.u32	%rd14, %r39;
	add.s64 	%rd16, %rd6, %rd14;
	ld.global.u8 	%r40, [%rd16];
	add.s32 	%r41, %r92, %r40;
	add.s32 	%r42, %r41, 1;
	shr.u32 	%r92, %r42, 1;
	add.s32 	%r43, %r39, 1;
	cvt.u64.u32	%rd17, %r43;
	add.s64 	%rd18, %rd6, %rd17;
	ld.global.u8 	%r44, [%rd18];
	add.s32 	%r45, %r93, %r44;
	add.s32 	%r46, %r45, 1;
	shr.u32 	%r93, %r46, 1;

BB1_4:
	shl.b32 	%r47, %r92, 12;
	or.b32  	%r48, %r47, %r3;
	shl.b32 	%r49, %r93, 22;
	or.b32  	%r94, %r48, %r49;
	or.b32  	%r50, %r47, %r4;
	or.b32  	%r95, %r50, %r49;
	bra.uni 	BB1_6;

BB1_5:
	shl.b32 	%r51, %r92, 12;
	or.b32  	%r52, %r51, %r3;
	ld.global.u8 	%r53, [%rd1];
	shl.b32 	%r54, %r53, 22;
	or.b32  	%r94, %r52, %r54;
	or.b32  	%r55, %r51, %r4;
	or.b32  	%r95, %r55, %r54;

BB1_6:
	cvta.to.global.u64 	%rd19, %rd4;
	shr.u64 	%rd20, %rd5, 2;
	cvt.u32.u64	%r56, %rd20;
	bfe.u32 	%r57, %r94, 10, 10;
	bfe.u32 	%r58, %r94, 20, 10;
	bfe.u32 	%r59, %r95, 10, 10;
	bfe.u32 	%r60, %r95, 20, 10;
	and.b32  	%r61, %r94, 1023;
	cvt.rn.f32.u32	%f1, %r61;
	add.s32 	%r62, %r57, -512;
	cvt.rn.f32.s32	%f2, %r62;
	add.s32 	%r63, %r58, -512;
	cvt.rn.f32.s32	%f3, %r63;
	ld.const.f32 	%f4, [constHueColorSpaceMat];
	ld.const.f32 	%f5, [constHueColorSpaceMat+4];
	mul.f32 	%f6, %f5, %f2;
	fma.rn.f32 	%f7, %f1, %f4, %f6;
	ld.const.f32 	%f8, [constHueColorSpaceMat+8];
	fma.rn.f32 	%f9, %f3, %f8, %f7;
	ld.const.f32 	%f10, [constHueColorSpaceMat+12];
	ld.const.f32 	%f11, [constHueColorSpaceMat+16];
	mul.f32 	%f12, %f2, %f11;
	fma.rn.f32 	%f13, %f1, %f10, %f12;
	ld.const.f32 	%f14, [constHueColorSpaceMat+20];
	fma.rn.f32 	%f15, %f3, %f14, %f13;
	ld.const.f32 	%f16, [constHueColorSpaceMat+24];
	ld.const.f32 	%f17, [constHueColorSpaceMat+28];
	mul.f32 	%f18, %f2, %f17;
	fma.rn.f32 	%f19, %f1, %f16, %f18;
	ld.const.f32 	%f20, [constHueColorSpaceMat+32];
	fma.rn.f32 	%f21, %f3, %f20, %f19;
	and.b32  	%r64, %r95, 1023;
	cvt.rn.f32.u32	%f22, %r64;
	add.s32 	%r65, %r59, -512;
	cvt.rn.f32.s32	%f23, %r65;
	add.s32 	%r66, %r60, -512;
	cvt.rn.f32.s32	%f24, %r66;
	mul.f32 	%f25, %f23, %f5;
	fma.rn.f32 	%f26, %f22, %f4, %f25;
	fma.rn.f32 	%f27, %f24, %f8, %f26;
	mul.f32 	%f28, %f23, %f11;
	fma.rn.f32 	%f29, %f22, %f10, %f28;
	fma.rn.f32 	%f30, %f24, %f14, %f29;
	mul.f32 	%f31, %f23, %f17;
	fma.rn.f32 	%f32, %f22, %f16, %f31;
	fma.rn.f32 	%f33, %f24, %f20, %f32;
	mov.f32 	%f34, 0f00000000;
	max.f32 	%f35, %f9, %f34;
	mov.f32 	%f36, 0f447FC000;
	min.f32 	%f37, %f35, %f36;
	max.f32 	%f38, %f15, %f34;
	min.f32 	%f39, %f38, %f36;
	max.f32 	%f40, %f21, %f34;
	min.f32 	%f41, %f40, %f36;
	cvt.rzi.u32.f32	%r67, %f41;
	shr.u32 	%r68, %r67, 2;
	cvt.rzi.u32.f32	%r69, %f39;
	shl.b32 	%r70, %r69, 6;
	and.b32  	%r71, %r70, -256;
	cvt.rzi.u32.f32	%r72, %f37;
	shl.b32 	%r73, %r72, 14;
	and.b32  	%r74, %r73, -65536;
	ld.const.u32 	%r75, [constAlpha];
	or.b32  	%r76, %r68, %r75;
	or.b32  	%r77, %r76, %r71;
	or.b32  	%r78, %r77, %r74;
	mad.lo.s32 	%r79, %r2, %r56, %r1;
	mul.wide.u32 	%rd21, %r79, 4;
	add.s64 	%rd22, %rd19, %rd21;
	st.global.u32 	[%rd22], %r78;
	max.f32 	%f42, %f27, %f34;
	min.f32 	%f43, %f42, %f36;
	max.f32 	%f44, %f30, %f34;
	min.f32 	%f45, %f44, %f36;
	max.f32 	%f46, %f33, %f34;
	min.f32 	%f47, %f46, %f36;
	cvt.rzi.u32.f32	%r80, %f47;
	shr.u32 	%r81, %r80, 2;
	cvt.rzi.u32.f32	%r82, %f45;
	shl.b32 	%r83, %r82, 6;
	and.b32  	%r84, %r83, -256;
	cvt.rzi.u32.f32	%r85, %f43;
	shl.b32 	%r86, %r85, 14;
	and.b32  	%r87, %r86, -65536;
	or.b32  	%r88, %r81, %r75;
	or.b32  	%r89, %r88, %r84;
	or.b32  	%r90, %r89, %r87;
	add.s32 	%r91, %r79, 1;
	mul.wide.u32 	%rd23, %r91, 4;
	add.s64 	%rd24, %rd19, %rd23;
	st.global.u32 	[%rd24], %r90;

BB1_7:
	ret;
}




// ===== COMPILED SASS (sm_100) =====

	.target	sm_100

	.elftype	@"ET_EXEC"


//--------------------- .note.nv.tkinfo           --------------------------
	.section	.note.nv.tkinfo,"",@"SHT_NOTE"
	.sectionflags	@"SHF_NOTE_NV_TKINFO"
	.tkinfo
        /*0018*/ 	.word	0x00000002
        /*0030*/ 	.string	""
        /*0030*/ 	.string	"ptxas"
        /*0030*/ 	.string	"Cuda compilation tools, release 13.0, V13.0.88"
        /*0030*/ 	.string	"Build cuda_13.0.r13.0/compiler.36424714_0"
        /*0030*/ 	.string	"-arch sm_100 "



//--------------------- .note.nv.cuinfo           --------------------------
	.section	.note.nv.cuinfo,"",@"SHT_NOTE"
	.sectionflags	@"SHF_NOTE_NV_CUINFO"
        /*0018*/ 	.short	0x0002
        /*001a*/ 	.short	0x001e
        /*001c*/ 	.short	0x0082
	.zero		2


//--------------------- .nv.info                  --------------------------
	.section	.nv.info,"",@"SHT_CUDA_INFO"
	.align	4


	//----- nvinfo : EIATTR_REGCOUNT
	.align		4
        /*0000*/ 	.byte	0x04, 0x2f
        /*0002*/ 	.short	(.L_3 - .L_2)
	.align		4
.L_2:
        /*0004*/ 	.word	index@(Passthru_drvapi)
        /*0008*/ 	.word	0x00000010


	//----- nvinfo : EIATTR_FRAME_SIZE
	.align		4
.L_3:
        /*000c*/ 	.byte	0x04, 0x11
        /*000e*/ 	.short	(.L_5 - .L_4)
	.align		4
.L_4:
        /*0010*/ 	.word	index@(Passthru_drvapi)
        /*0014*/ 	.word	0x00000000


	//----- nvinfo : EIATTR_REGCOUNT
	.align		4
.L_5:
        /*0018*/ 	.byte	0x04, 0x2f
        /*001a*/ 	.short	(.L_7 - .L_6)
	.align		4
.L_6:
        /*001c*/ 	.word	index@(NV12ToARGB_drvapi)
        /*0020*/ 	.word	0x00000012


	//----- nvinfo : EIATTR_FRAME_SIZE
	.align		4
.L_7:
        /*0024*/ 	.byte	0x04, 0x11
        /*0026*/ 	.short	(.L_9 - .L_8)
	.align		4
.L_8:
        /*0028*/ 	.word	index@(NV12ToARGB_drvapi)
        /*002c*/ 	.word	0x00000000


	//----- nvinfo : EIATTR_MIN_STACK_SIZE
	.align		4
.L_9:
        /*0030*/ 	.byte	0x04, 0x12
        /*0032*/ 	.short	(.L_11 - .L_10)
	.align		4
.L_10:
        /*0034*/ 	.word	index@(NV12ToARGB_drvapi)
        /*0038*/ 	.word	0x00000000


	//----- nvinfo : EIATTR_MIN_STACK_SIZE
	.align		4
.L_11:
        /*003c*/ 	.byte	0x04, 0x12
        /*003e*/ 	.short	(.L_13 - .L_12)
	.align		4
.L_12:
        /*0040*/ 	.word	index@(Passthru_drvapi)
        /*0044*/ 	.word	0x00000000
.L_13:


//--------------------- .nv.compat                --------------------------
	.section	.nv.compat,"",@"SHT_CUDA_COMPAT_INFO"
	.align	4
        /*0000*/ 	.byte	0x02, 0x09, 0x00, 0x00, 0x02, 0x02, 0x01, 0x00, 0x02, 0x05, 0x05, 0x00, 0x03, 0x07, 0x01, 0x01
        /*0010*/ 	.byte	0x02, 0x03, 0x00, 0x00, 0x02, 0x06, 0x01, 0x00, 0x04, 0x0b, 0x08, 0x00, 0x09, 0x00, 0x00, 0x00
        /*0020*/ 	.byte	0x00, 0x00, 0x00, 0x00


//--------------------- .nv.info.NV12ToARGB_drvapi --------------------------
	.section	.nv.info.NV12ToARGB_drvapi,"",@"SHT_CUDA_INFO"
	.sectionflags	@""
	.align	4


	//----- nvinfo : EIATTR_CUDA_API_VERSION
	.align		4
        /*0000*/ 	.byte	0x04, 0x37
        /*0002*/ 	.short	(.L_15 - .L_14)
.L_14:
        /*0004*/ 	.word	0x00000082


	//----- nvinfo : EIATTR_KPARAM_INFO
	.align		4
.L_15:
        /*0008*/ 	.byte	0x04, 0x17
        /*000a*/ 	.short	(.L_17 - .L_16)
.L_16:
        /*000c*/ 	.word	0x00000000
        /*0010*/ 	.short	0x0005
        /*0012*/ 	.short	0x0024
        /*0014*/ 	.byte	0x00, 0xf0, 0x11, 0x00


	//----- nvinfo : EIATTR_KPARAM_INFO
	.align		4
.L_17:
        /*0018*/ 	.byte	0x04, 0x17
        /*001a*/ 	.short	(.L_19 - .L_18)
.L_18:
        /*001c*/ 	.word	0x00000000
        /*0020*/ 	.short	0x0004
        /*0022*/ 	.short	0x0020
        /*0024*/ 	.byte	0x00, 0xf0, 0x11, 0x00


	//----- nvinfo : EIATTR_KPARAM_INFO
	.align		4
.L_19:
        /*0028*/ 	.byte	0x04, 0x17
        /*002a*/ 	.short	(.L_21 - .L_20)
.L_20:
        /*002c*/ 	.word	0x00000000
        /*0030*/ 	.short	0x0003
        /*0032*/ 	.short	0x0018
        /*0034*/ 	.byte	0x00, 0xf0, 0x21, 0x00


	//----- nvinfo : EIATTR_KPARAM_INFO
	.align		4
.L_21:
        /*0038*/ 	.byte	0x04, 0x17
        /*003a*/ 	.short	(.L_23 - .L_22)
.L_22:
        /*003c*/ 	.word	0x00000000
        /*0040*/ 	.short	0x0002
        /*0042*/ 	.short	0x0010
        /*0044*/ 	.byte	0x00, 0xf0, 0x21, 0x00


	//----- nvinfo : EIATTR_KPARAM_INFO
	.align		4
.L_23:
        /*0048*/ 	.byte	0x04, 0x17
        /*004a*/ 	.short	(.L_25 - .L_24)
.L_24:
        /*004c*/ 	.word	0x00000000
        /*0050*/ 	.short	0x0001
        /*0052*/ 	.short	0x0008
        /*0054*/ 	.byte	0x00, 0xf0, 0x21, 0x00


	//----- nvinfo : EIATTR_KPARAM_INFO
	.align		4
.L_25:
        /*0058*/ 	.byte	0x04, 0x17
        /*005a*/ 	.short	(.L_27 - .L_26)
.L_26:
        /*005c*/ 	.word	0x00000000
        /*0060*/ 	.short	0x0000
        /*0062*/ 	.short	0x0000
        /*0064*/ 	.byte	0x00, 0xf0, 0x21, 0x00


	//----- nvinfo : EIATTR_SPARSE_MMA_MASK
	.align		4
.L_27:
        /*0068*/ 	.byte	0x03, 0x50
        /*006a*/ 	.short	0x0000


	//----- nvinfo : EIATTR_MAXREG_COUNT
	.align		4
        /*006c*/ 	.byte	0x03, 0x1b
        /*006e*/ 	.short	0x00ff


	//----- nvinfo : EIATTR_MERCURY_ISA_VERSION
	.align		4
        /*0070*/ 	.byte	0x03, 0x5f
        /*0072*/ 	.short	0x0101


	//----- nvinfo : EIATTR_VRC_CTA_INIT_COUNT
	.align		4
        /*0074*/ 	.byte	0x02, 0x4a
	.zero		1
	.zero		1


	//----- nvinfo : EIATTR_EXIT_INSTR_OFFSETS
	.align		4
        /*0078*/ 	.byte	0x04, 0x1c
        /*007a*/ 	.short	(.L_29 - .L_28)


	//   ....[0]....
.L_28:
        /*007c*/ 	.word	0x000000e0


	//   ....[1]....
        /*0080*/ 	.word	0x00000960


	//----- nvinfo : EIATTR_CRS_STACK_SIZE
	.align		4
.L_29:
        /*0084*/ 	.byte	0x04, 0x1e
        /*0086*/ 	.short	(.L_31 - .L_30)
.L_30:
        /*0088*/ 	.word	0x00000000


	//----- nvinfo : EIATTR_CBANK_PARAM_SIZE
	.align		4
.L_31:
        /*008c*/ 	.byte	0x03, 0x19
        /*008e*/ 	.short	0x0028


	//----- nvinfo : EIATTR_PARAM_CBANK
	.align		4
        /*0090*/ 	.byte	0x04, 0x0a
        /*0092*/ 	.short	(.L_33 - .L_32)
	.align		4
.L_32:
        /*0094*/ 	.word	index@(.nv.constant0.NV12ToARGB_drvapi)
        /*0098*/ 	.short	0x0380
        /*009a*/ 	.short	0x0028


	//----- nvinfo : EIATTR_SW_WAR
	.align		4
.L_33:
        /*009c*/ 	.byte	0x04, 0x36
        /*009e*/ 	.short	(.L_35 - .L_34)
.L_34:
        /*00a0*/ 	.word	0x00000008
.L_35:


//--------------------- .nv.info.Passthru_drvapi  --------------------------
	.section	.nv.info.Passthru_drvapi,"",@"SHT_CUDA_INFO"
	.sectionflags	@""
	.align	4


	//----- nvinfo : EIATTR_CUDA_API_VERSION
	.align		4
        /*0000*/ 	.byte	0x04, 0x37
        /*0002*/ 	.short	(.L_37 - .L_36)
.L_36:
        /*0004*/ 	.word	0x00000082


	//----- nvinfo : EIATTR_KPARAM_INFO
	.align		4
.L_37:
        /*0008*/ 	.byte	0x04, 0x17
        /*000a*/ 	.short	(.L_39 - .L_38)
.L_38:
        /*000c*/ 	.word	0x00000000
        /*0010*/ 	.short	0x0005
        /*0012*/ 	.short	0x0024
        /*0014*/ 	.byte	0x00, 0xf0, 0x11, 0x00


	//----- nvinfo : EIATTR_KPARAM_INFO
	.align		4
.L_39:
        /*0018*/ 	.byte	0x04, 0x17
        /*001a*/ 	.short	(.L_41 - .L_40)
.L_40:
        /*001c*/ 	.word	0x00000000
        /*0020*/ 	.short	0x0004
        /*0022*/ 	.short	0x0020
        /*0024*/ 	.byte	0x00, 0xf0, 0x11, 0x00


	//----- nvinfo : EIATTR_KPARAM_INFO
	.align		4
.L_41:
        /*0028*/ 	.byte	0x04, 0x17
        /*002a*/ 	.short	(.L_43 - .L_42)
.L_42:
        /*002c*/ 	.word	0x00000000
        /*0030*/ 	.short	0x0003
        /*0032*/ 	.short	0x0018
        /*0034*/ 	.byte	0x00, 0xf0, 0x21, 0x00


	//----- nvinfo : EIATTR_KPARAM_INFO
	.align		4
.L_43:
        /*0038*/ 	.byte	0x04, 0x17
        /*003a*/ 	.short	(.L_45 - .L_44)
.L_44:
        /*003c*/ 	.word	0x00000000
        /*0040*/ 	.short	0x0002
        /*0042*/ 	.short	0x0010
        /*0044*/ 	.byte	0x00, 0xf0, 0x21, 0x00


	//----- nvinfo : EIATTR_KPARAM_INFO
	.align		4
.L_45:
        /*0048*/ 	.byte	0x04, 0x17
        /*004a*/ 	.short	(.L_47 - .L_46)
.L_46:
        /*004c*/ 	.word	0x00000000
        /*0050*/ 	.short	0x0001
        /*0052*/ 	.short	0x0008
        /*0054*/ 	.byte	0x00, 0xf0, 0x21, 0x00


	//----- nvinfo : EIATTR_KPARAM_INFO
	.align		4
.L_47:
        /*0058*/ 	.byte	0x04, 0x17
        /*005a*/ 	.short	(.L_49 - .L_48)
.L_48:
        /*005c*/ 	.word	0x00000000
        /*0060*/ 	.short	0x0000
        /*0062*/ 	.short	0x0000
        /*0064*/ 	.byte	0x00, 0xf0, 0x21, 0x00


	//----- nvinfo : EIATTR_SPARSE_MMA_MASK
	.align		4
.L_49:
        /*0068*/ 	.byte	0x03, 0x50
        /*006a*/ 	.short	0x0000


	//----- nvinfo : EIATTR_MAXREG_COUNT
	.align		4
        /*006c*/ 	.byte	0x03, 0x1b
        /*006e*/ 	.short	0x00ff


	//----- nvinfo : EIATTR_MERCURY_ISA_VERSION
	.align		4
        /*0070*/ 	.byte	0x03, 0x5f
        /*0072*/ 	.short	0x0101


	//----- nvinfo : EIATTR_VRC_CTA_INIT_COUNT
	.align		4
        /*0074*/ 	.byte	0x02, 0x4a
	.zero		1
	.zero		1


	//----- nvinfo : EIATTR_EXIT_INSTR_OFFSETS
	.align		4
        /*0078*/ 	.byte	0x04, 0x1c
        /*007a*/ 	.short	(.L_51 - .L_50)


	//   ....[0]....
.L_50:
        /*007c*/ 	.word	0x000000e0


	//   ....[1]....
        /*0080*/ 	.word	0x00000340


	//----- nvinfo : EIATTR_CBANK_PARAM_SIZE
	.align		4
.L_51:
        /*0084*/ 	.byte	0x03, 0x19
        /*0086*/ 	.short	0x0028


	//----- nvinfo : EIATTR_PARAM_CBANK
	.align		4
        /*0088*/ 	.byte	0x04, 0x0a
        /*008a*/ 	.short	(.L_53 - .L_52)
	.align		4
.L_52:
        /*008c*/ 	.word	index@(.nv.constant0.Passthru_drvapi)
        /*0090*/ 	.short	0x0380
        /*0092*/ 	.short	0x0028


	//----- nvinfo : EIATTR_SW_WAR
	.align		4
.L_53:
        /*0094*/ 	.byte	0x04, 0x36
        /*0096*/ 	.short	(.L_55 - .L_54)
.L_54:
        /*0098*/ 	.word	0x00000008
.L_55:


//--------------------- .nv.callgraph             --------------------------
	.section	.nv.callgraph,"",@"SHT_CUDA_CALLGRAPH"
	.align	4
	.sectionentsize	8
	.align		4
        /*0000*/ 	.word	0x00000000
	.align		4
        /*0004*/ 	.word	0xffffffff
	.align		4
        /*0008*/ 	.word	0x00000000
	.align		4
        /*000c*/ 	.word	0xfffffffe
	.align		4
        /*0010*/ 	.word	0x00000000
	.align		4
        /*0014*/ 	.word	0xfffffffd
	.align		4
        /*0018*/ 	.word	0x00000000
	.align		4
        /*001c*/ 	.word	0xfffffffc


//--------------------- .nv.constant3             --------------------------
	.section	.nv.constant3,"a",@progbits
	.align	4
.nv.constant3:
	.type		constAlpha,@object
	.size		constAlpha,(constHueColorSpaceMat - constAlpha)
constAlpha:
	.zero		4
	.type		constHueColorSpaceMat,@object
	.size		constHueColorSpaceMat,(.L_1 - constHueColorSpaceMat)
constHueColorSpaceMat:
	.zero		36
.L_1:


//--------------------- .text.NV12ToARGB_drvapi   --------------------------
	.section	.text.NV12ToARGB_drvapi,"ax",@progbits
	.align	128
        .global         NV12ToARGB_drvapi
        .type           NV12ToARGB_drvapi,@function
        .size           NV12ToARGB_drvapi,(.L_x_5 - NV12ToARGB_drvapi)
        .other          NV12ToARGB_drvapi,@"STO_CUDA_ENTRY STV_DEFAULT"
NV12ToARGB_drvapi:
.text.NV12ToARGB_drvapi:
[----:B------:R-:W-:Y:S01]  /*0000*/  LDC R1, c[0x0][0x37c] ;  /* 0x0000df00ff017b82 */ /* 0x000fe20000000800 */
[----:B------:R-:W0:Y:S07]  /*0010*/  S2R R3, SR_TID.X ;  /* 0x0000000000037919 */ /* 0x000e2e0000002100 */
[----:B------:R-:W1:Y:S01]  /*0020*/  S2UR UR4, SR_CTAID.X ;  /* 0x00000000000479c3 */ /* 0x000e620000002500 */
[----:B------:R-:W2:Y:S01]  /*0030*/  LDCU.64 UR8, c[0x0][0x3a0] ;  /* 0x00007400ff0877ac */ /* 0x000ea20008000a00 */
[----:B------:R-:W3:Y:S01]  /*0040*/  S2R R0, SR_CTAID.Y ;  /* 0x0000000000007919 */ /* 0x000ee20000002600 */
[----:B------:R-:W3:Y:S05]  /*0050*/  S2R R5, SR_TID.Y ;  /* 0x0000000000057919 */ /* 0x000eea0000002200 */
[----:B------:R-:W4:Y:S01]  /*0060*/  LDC R2, c[0x0][0x360] ;  /* 0x0000d800ff027b82 */ /* 0x000f220000000800 */
[----:B------:R-:W3:Y:S01]  /*0070*/  LDCU UR5, c[0x0][0x364] ;  /* 0x00006c80ff0577ac */ /* 0x000ee20008000800 */
[----:B-1----:R-:W-:Y:S01]  /*0080*/  USHF.L.U32 UR4, UR4, 0x1, URZ ;  /* 0x0000000104047899 */ /* 0x002fe200080006ff */
[----:B0-----:R-:W-:-:S05]  /*0090*/  IMAD.SHL.U32 R3, R3, 0x2, RZ ;  /* 0x0000000203037824 */ /* 0x001fca00078e00ff */
[----:B----4-:R-:W-:Y:S02]  /*00a0*/  IMAD R3, R2, UR4, R3 ;  /* 0x0000000402037c24 */ /* 0x010fe4000f8e0203 */
[----:B---3--:R-:W-:-:S05]  /*00b0*/  IMAD R0, R0, UR5, R5 ;  /* 0x0000000500007c24 */ /* 0x008fca000f8e0205 */
[----:B--2---:R-:W-:-:S04]  /*00c0*/  ISETP.GE.U32.AND P0, PT, R0, UR9, PT ;  /* 0x0000000900007c0c */ /* 0x004fc8000bf06070 */
[----:B------:R-:W-:-:S13]  /*00d0*/  ISETP.LT.U32.AND P0, PT, R3, UR8, !P0 ;  /* 0x0000000803007c0c */ /* 0x000fda000c701070 */
[----:B------:R-:W-:Y:S05]  /*00e0*/  @!P0 EXIT ;  /* 0x000000000000894d */ /* 0x000fea0003800000 */
[----:B------:R-:W0:Y:S01]  /*00f0*/  LDCU UR8, c[0x0][0x388] ;  /* 0x00007100ff0877ac */ /* 0x000e220008000800 */
[----:B------:R-:W-:Y:S01]  /*0100*/  SHF.R.S32.HI R14, RZ, 0x1, R0 ;  /* 0x00000001ff0e7819 */ /* 0x000fe20000011400 */
[----:B------:R-:W1:Y:S04]  /*0110*/  LDCU.64 UR10, c[0x0][0x380] ;  /* 0x00007000ff0a77ac */ /* 0x000e680008000a00 */
[----:B------:R-:W-:Y:S01]  /*0120*/  VIADD R12, R14, UR9 ;  /* 0x000000090e0c7c36 */ /* 0x000fe20008000000 */
[----:B------:R-:W2:Y:S01]  /*0130*/  LDCU.64 UR6, c[0x0][0x358] ;  /* 0x00006b00ff0677ac */ /* 0x000ea20008000a00 */
[--C-:B0-----:R-:W-:Y:S02]  /*0140*/  IMAD R6, R0, UR8, R3.reuse ;  /* 0x0000000800067c24 */ /* 0x101fe4000f8e0203 */
[----:B------:R-:W-:-:S02]  /*0150*/  IMAD R4, R12, UR8, R3 ;  /* 0x000000080c047c24 */ /* 0x000fc4000f8e0203 */
[C---:B------:R-:W-:Y:S01]  /*0160*/  VIADD R8, R6.reuse, 0x1 ;  /* 0x0000000106087836 */ /* 0x040fe20000000000 */
[----:B-1----:R-:W-:-:S04]  /*0170*/  IADD3 R6, P0, PT, R6, UR10, RZ ;  /* 0x0000000a06067c10 */ /* 0x002fc8000ff1e0ff */
[----:B------:R-:W-:Y:S01]  /*0180*/  IADD3 R8, P1, PT, R8, UR10, RZ ;  /* 0x0000000a08087c10 */ /* 0x000fe2000ff3e0ff */
[----:B------:R-:W-:Y:S01]  /*0190*/  IMAD.X R7, RZ, RZ, UR11, P0 ;  /* 0x0000000bff077e24 */ /* 0x000fe200080e06ff */
[----:B------:R-:W-:-:S03]  /*01a0*/  IADD3 R10, P0, PT, R4, UR10, RZ ;  /* 0x0000000a040a7c10 */ /* 0x000fc6000ff1e0ff */
[----:B------:R-:W-:Y:S01]  /*01b0*/  IMAD.X R9, RZ, RZ, UR11, P1 ;  /* 0x0000000bff097e24 */ /* 0x000fe200088e06ff */
[----:B--2---:R-:W2:Y:S01]  /*01c0*/  LDG.E.U8 R6, desc[UR6][R6.64] ;  /* 0x0000000606067981 */ /* 0x004ea2000c1e1100 */
[----:B------:R-:W-:-:S03]  /*01d0*/  IMAD.X R11, RZ, RZ, UR11, P0 ;  /* 0x0000000bff0b7e24 */ /* 0x000fc600080e06ff */
[----:B------:R-:W3:Y:S04]  /*01e0*/  LDG.E.U8 R8, desc[UR6][R8.64] ;  /* 0x0000000608087981 */ /* 0x000ee8000c1e1100 */
[----:B------:R0:W5:Y:S01]  /*01f0*/  LDG.E.U8 R2, desc[UR6][R10.64] ;  /* 0x000000060a027981 */ /* 0x000162000c1e1100 */
[----:B------:R-:W-:Y:S01]  /*0200*/  LOP3.LUT R5, R0, 0x1, RZ, 0xc0, !PT ;  /* 0x0000000100057812 */ /* 0x000fe200078ec0ff */
[----:B------:R-:W-:Y:S01]  /*0210*/  VIADD R4, R4, 0x1 ;  /* 0x0000000104047836 */ /* 0x000fe20000000000 */
[----:B------:R-:W-:Y:S02]  /*0220*/  BSSY.RECONVERGENT B0, `(.L_x_0) ;  /* 0x0000023000007945 */ /* 0x000fe40003800200 */
[----:B------:R-:W-:Y:S02]  /*0230*/  ISETP.NE.U32.AND P0, PT, R5, 0x1, PT ;  /* 0x000000010500780c */ /* 0x000fe40003f05070 */
[----:B------:R-:W-:-:S05]  /*0240*/  IADD3 R4, P1, PT, R4, UR10, RZ ;  /* 0x0000000a04047c10 */ /* 0x000fca000ff3e0ff */
[----:B------:R-:W-:Y:S02]  /*0250*/  IMAD.X R5, RZ, RZ, UR11, P1 ;  /* 0x0000000bff057e24 */ /* 0x000fe400088e06ff */
[----:B--2---:R-:W-:Y:S02]  /*0260*/  IMAD.SHL.U32 R13, R6, 0x4, RZ ;  /* 0x00000004060d7824 */ /* 0x004fe400078e00ff */
[----:B---3--:R-:W-:Y:S02]  /*0270*/  IMAD.SHL.U32 R15, R8, 0x4, RZ ;  /* 0x00000004080f7824 */ /* 0x008fe400078e00ff */
[----:B0-----:R-:W-:Y:S05]  /*0280*/  @P0 BRA `(.L_x_1) ;  /* 0x0000000000580947 */ /* 0x001fea0003800000 */
[----:B------:R-:W-:Y:S01]  /*0290*/  ULEA.HI UR4, UR9, 0xffffffff, URZ, 0x1f ;  /* 0xffffffff09047891 */ /* 0x000fe2000f8ff8ff */
[----:B------:R-:W2:Y:S05]  /*02a0*/  LDG.E.U8 R10, desc[UR6][R4.64] ;  /* 0x00000006040a7981 */ /* 0x000eaa000c1e1100 */
[----:B------:R-:W-:-:S13]  /*02b0*/  ISETP.GE.U32.AND P0, PT, R14, UR4, PT ;  /* 0x000000040e007c0c */ /* 0x000fda000bf06070 */
[----:B------:R-:W-:-:S04]  /*02c0*/  @!P0 VIADD R12, R12, 0x1 ;  /* 0x000000010c0c8836 */ /* 0x000fc80000000000 */
[----:B------:R-:W-:-:S04]  /*02d0*/  @!P0 IMAD R12, R12, UR8, R3 ;  /* 0x000000080c0c8c24 */ /* 0x000fc8000f8e0203 */
[C---:B------:R-:W-:Y:S01]  /*02e0*/  @!P0 VIADD R8, R12.reuse, 0x1 ;  /* 0x000000010c088836 */ /* 0x040fe20000000000 */
[----:B------:R-:W-:-:S04]  /*02f0*/  @!P0 IADD3 R6, P1, PT, R12, UR10, RZ ;  /* 0x0000000a0c068c10 */ /* 0x000fc8000ff3e0ff */
[----:B------:R-:W-:Y:S01]  /*0300*/  @!P0 IADD3 R8, P2, PT, R8, UR10, RZ ;  /* 0x0000000a08088c10 */ /* 0x000fe2000ff5e0ff */
[----:B------:R-:W-:-:S04]  /*0310*/  @!P0 IMAD.X R7, RZ, RZ, UR11, P1 ;  /* 0x0000000bff078e24 */ /* 0x000fc800088e06ff */
[----:B------:R-:W-:Y:S02]  /*0320*/  @!P0 IMAD.X R9, RZ, RZ, UR11, P2 ;  /* 0x0000000bff098e24 */ /* 0x000fe400090e06ff */
[----:B------:R-:W3:Y:S04]  /*0330*/  @!P0 LDG.E.U8 R7, desc[UR6][R6.64] ;  /* 0x0000000606078981 */ /* 0x000ee8000c1e1100 */
[----:B------:R-:W2:Y:S01]  /*0340*/  @!P0 LDG.E.U8 R9, desc[UR6][R8.64] ;  /* 0x0000000608098981 */ /* 0x000ea2000c1e1100 */
[----:B---3-5:R-:W-:Y:S02]  /*0350*/  @!P0 IADD3 R11, PT, PT, R2, 0x1, R7 ;  /* 0x00000001020b8810 */ /* 0x028fe40007ffe007 */
[----:B--2---:R-:W-:Y:S02]  /*0360*/  @!P0 IADD3 R12, PT, PT, R10, 0x1, R9 ;  /* 0x000000010a0c8810 */ /* 0x004fe40007ffe009 */
[----:B------:R-:W-:-:S02]  /*0370*/  @!P0 SHF.R.U32.HI R2, RZ, 0x1, R11 ;  /* 0x00000001ff028819 */ /* 0x000fc4000001160b */
[----:B------:R-:W-:-:S03]  /*0380*/  @!P0 SHF.R.U32.HI R10, RZ, 0x1, R12 ;  /* 0x00000001ff0a8819 */ /* 0x000fc6000001160c */
[----:B------:R-:W-:Y:S02]  /*0390*/  IMAD R13, R2, 0x1000, R13 ;  /* 0x00001000020d7824 */ /* 0x000fe400078e020d */
[----:B------:R-:W-:Y:S02]  /*03a0*/  IMAD.SHL.U32 R10, R10, 0x400000, RZ ;  /* 0x004000000a0a7824 */ /* 0x000fe400078e00ff */
[----:B------:R-:W-:-:S03]  /*03b0*/  IMAD R15, R2, 0x1000, R15 ;  /* 0x00001000020f7824 */ /* 0x000fc600078e020f */
[-C--:B------:R-:W-:Y:S02]  /*03c0*/  LOP3.LUT R13, R13, R10.reuse, RZ, 0xfc, !PT ;  /* 0x0000000a0d0d7212 */ /* 0x080fe400078efcff */
[----:B------:R-:W-:Y:S01]  /*03d0*/  LOP3.LUT R10, R15, R10, RZ, 0xfc, !PT ;  /* 0x0000000a0f0a7212 */ /* 0x000fe200078efcff */
[----:B------:R-:W-:Y:S06]  /*03e0*/  BRA `(.L_x_2) ;  /* 0x0000000000187947 */ /* 0x000fec0003800000 */
.L_x_1:
[----:B------:R-:W2:Y:S01]  /*03f0*/  LDG.E.U8 R10, desc[UR6][R4.64] ;  /* 0x00000006040a7981 */ /* 0x000ea2000c1e1100 */
[C---:B-----5:R-:W-:Y:S02]  /*0400*/  IMAD R13, R2.reuse, 0x1000, R13 ;  /* 0x00001000020d7824 */ /* 0x060fe400078e020d */
[----:B------:R-:W-:Y:S02]  /*0410*/  IMAD R15, R2, 0x1000, R15 ;  /* 0x00001000020f7824 */ /* 0x000fe400078e020f */
[----:B--2---:R-:W-:-:S05]  /*0420*/  IMAD.SHL.U32 R10, R10, 0x400000, RZ ;  /* 0x004000000a0a7824 */ /* 0x004fca00078e00ff */
[-C--:B------:R-:W-:Y:S02]  /*0430*/  LOP3.LUT R13, R13, R10.reuse, RZ, 0xfc, !PT ;  /* 0x0000000a0d0d7212 */ /* 0x080fe400078efcff */
[----:B------:R-:W-:-:S07]  /*0440*/  LOP3.LUT R10, R15, R10, RZ, 0xfc, !PT ;  /* 0x0000000a0f0a7212 */ /* 0x000fce00078efcff */
.L_x_2:
[----:B------:R-:W-:Y:S05]  /*0450*/  BSYNC.RECONVERGENT B0 ;  /* 0x0000000000007941 */ /* 0x000fea0003800200 */
.L_x_0:
[--C-:B------:R-:W-:Y:S01]  /*0460*/  SHF.R.U32.HI R2, RZ, 0xa, R13.reuse ;  /* 0x0000000aff027819 */ /* 0x100fe2000001160d */
[----:B------:R-:W0:Y:S01]  /*0470*/  LDCU.128 UR16, c[0x3][URZ] ;  /* 0x00c00000ff1077ac */ /* 0x000e220008000c00 */
[----:B------:R-:W-:Y:S02]  /*0480*/  SHF.R.U32.HI R5, RZ, 0x14, R13 ;  /* 0x00000014ff057819 */ /* 0x000fe4000001160d */
[----:B------:R-:W-:Y:S01]  /*0490*/  SGXT.U32 R2, R2, 0xa ;  /* 0x0000000a0202781a */ /* 0x000fe20000000000 */
[----:B------:R-:W1:Y:S01]  /*04a0*/  LDCU.128 UR12, c[0x3][0x10] ;  /* 0x00c00200ff0c77ac */ /* 0x000e620008000c00 */
[----:B------:R-:W-:Y:S02]  /*04b0*/  LOP3.LUT R13, R13, 0x3ff, RZ, 0xc0, !PT ;  /* 0x000003ff0d0d7812 */ /* 0x000fe400078ec0ff */
[----:B------:R-:W-:Y:S01]  /*04c0*/  SHF.R.U32.HI R7, RZ, 0xa, R10 ;  /* 0x0000000aff077819 */ /* 0x000fe2000001160a */
[----:B------:R-:W-:Y:S01]  /*04d0*/  VIADD R4, R2, 0xfffffe00 ;  /* 0xfffffe0002047836 */ /* 0x000fe20000000000 */
[----:B------:R-:W-:Y:S01]  /*04e0*/  SGXT.U32 R2, R5, 0xa ;  /* 0x0000000a0502781a */ /* 0x000fe20000000000 */
[----:B------:R-:W2:Y:S01]  /*04f0*/  LDCU.64 UR4, c[0x3][0x20] ;  /* 0x00c00400ff0477ac */ /* 0x000ea20008000a00 */
[----:B------:R-:W-:-:S02]  /*0500*/  I2FP.F32.U32 R13, R13 ;  /* 0x0000000d000d7245 */ /* 0x000fc40000201000 */
[----:B------:R-:W-:Y:S01]  /*0510*/  I2FP.F32.S32 R4, R4 ;  /* 0x0000000400047245 */ /* 0x000fe20000201400 */
[----:B------:R-:W-:Y:S01]  /*0520*/  VIADD R2, R2, 0xfffffe00 ;  /* 0xfffffe0002027836 */ /* 0x000fe20000000000 */
[----:B------:R-:W-:Y:S02]  /*0530*/  SHF.R.U32.HI R9, RZ, 0x14, R10 ;  /* 0x00000014ff097819 */ /* 0x000fe4000001160a */
[----:B------:R-:W-:Y:S01]  /*0540*/  LOP3.LUT R10, R10, 0x3ff, RZ, 0xc0, !PT ;  /* 0x000003ff0a0a7812 */ /* 0x000fe200078ec0ff */
[C---:B0-----:R-:W-:Y:S01]  /*0550*/  FMUL R6, R4.reuse, UR18 ;  /* 0x0000001204067c20 */ /* 0x041fe20008400000 */
[----:B------:R-:W-:Y:S02]  /*0560*/  I2FP.F32.S32 R5, R2 ;  /* 0x0000000200057245 */ /* 0x000fe40000201400 */
[----:B------:R-:W-:Y:S01]  /*0570*/  SGXT.U32 R2, R7, 0xa ;  /* 0x0000000a0702781a */ /* 0x000fe20000000000 */
[----:B------:R-:W-:Y:S01]  /*0580*/  FFMA R6, R13, UR17, R6 ;  /* 0x000000110d067c23 */ /* 0x000fe20008000006 */
[----:B-1----:R-:W-:Y:S01]  /*0590*/  FMUL R8, R4, UR13 ;  /* 0x0000000d04087c20 */ /* 0x002fe20008400000 */
[----:B------:R-:W-:-:S02]  /*05a0*/  I2FP.F32.U32 R10, R10 ;  /* 0x0000000a000a7245 */ /* 0x000fc40000201000 */
[----:B------:R-:W-:Y:S01]  /*05b0*/  FFMA R6, R5, UR19, R6 ;  /* 0x0000001305067c23 */ /* 0x000fe20008000006 */
[----:B------:R-:W-:Y:S01]  /*05c0*/  VIADD R7, R2, 0xfffffe00 ;  /* 0xfffffe0002077836 */ /* 0x000fe20000000000 */
[----:B------:R-:W-:Y:S01]  /*05d0*/  SGXT.U32 R2, R9, 0xa ;  /* 0x0000000a0902781a */ /* 0x000fe20000000000 */
[----:B--2---:R-:W-:Y:S01]  /*05e0*/  FMUL R4, R4, UR4 ;  /* 0x0000000404047c20 */ /* 0x004fe20008400000 */
[C---:B------:R-:W-:Y:S01]  /*05f0*/  FFMA R8, R13.reuse, UR12, R8 ;  /* 0x0000000c0d087c23 */ /* 0x040fe20008000008 */
[----:B------:R-:W-:Y:S02]  /*0600*/  FMNMX R6, RZ, R6, !PT ;  /* 0x00000006ff067209 */ /* 0x000fe40007800000 */
[----:B------:R-:W-:Y:S01]  /*0610*/  I2FP.F32.S32 R7, R7 ;  /* 0x0000000700077245 */ /* 0x000fe20000201400 */
[----:B------:R-:W-:Y:S01]  /*0620*/  FFMA R4, R13, UR15, R4 ;  /* 0x0000000f0d047c23 */ /* 0x000fe20008000004 */
[----:B------:R-:W-:Y:S01]  /*0630*/  FMNMX R11, R6, 1023, PT ;  /* 0x447fc000060b7809 */ /* 0x000fe20003800000 */
[----:B------:R-:W-:-:S02]  /*0640*/  VIADD R6, R2, 0xfffffe00 ;  /* 0xfffffe0002067836 */ /* 0x000fc40000000000 */
[----:B------:R-:W-:Y:S01]  /*0650*/  FFMA R8, R5, UR14, R8 ;  /* 0x0000000e05087c23 */ /* 0x000fe20008000008 */
[----:B------:R-:W-:Y:S01]  /*0660*/  FMUL R9, R7, UR4 ;  /* 0x0000000407097c20 */ /* 0x000fe20008400000 */
[----:B------:R-:W-:Y:S01]  /*0670*/  FFMA R4, R5, UR5, R4 ;  /* 0x0000000505047c23 */ /* 0x000fe20008000004 */
[C---:B------:R-:W-:Y:S01]  /*0680*/  FMUL R5, R7.reuse, UR13 ;  /* 0x0000000d07057c20 */ /* 0x040fe20008400000 */
[----:B------:R-:W-:Y:S01]  /*0690*/  I2FP.F32.S32 R6, R6 ;  /* 0x0000000600067245 */ /* 0x000fe20000201400 */
[C---:B------:R-:W-:Y:S01]  /*06a0*/  FFMA R9, R10.reuse, UR15, R9 ;  /* 0x0000000f0a097c23 */ /* 0x040fe20008000009 */
[----:B------:R-:W-:Y:S01]  /*06b0*/  FMUL R7, R7, UR18 ;  /* 0x0000001207077c20 */ /* 0x000fe20008400000 */
[----:B------:R-:W-:Y:S01]  /*06c0*/  FFMA R5, R10, UR12, R5 ;  /* 0x0000000c0a057c23 */ /* 0x000fe20008000005 */
[----:B------:R-:W-:Y:S01]  /*06d0*/  FMNMX R4, RZ, R4, !PT ;  /* 0x00000004ff047209 */ /* 0x000fe20007800000 */
[----:B------:R-:W-:Y:S01]  /*06e0*/  FFMA R9, R6, UR5, R9 ;  /* 0x0000000506097c23 */ /* 0x000fe20008000009 */
[----:B------:R-:W-:Y:S01]  /*06f0*/  FFMA R7, R10, UR17, R7 ;  /* 0x000000110a077c23 */ /* 0x000fe20008000007 */
[C---:B------:R-:W-:Y:S01]  /*0700*/  FFMA R5, R6.reuse, UR14, R5 ;  /* 0x0000000e06057c23 */ /* 0x040fe20008000005 */
[----:B------:R-:W-:Y:S01]  /*0710*/  FMNMX R8, RZ, R8, !PT ;  /* 0x00000008ff087209 */ /* 0x000fe20007800000 */
[----:B------:R-:W0:Y:S01]  /*0720*/  LDCU.64 UR4, c[0x0][0x398] ;  /* 0x00007300ff0477ac */ /* 0x000e220008000a00 */
[----:B------:R-:W-:Y:S01]  /*0730*/  FMNMX R9, RZ, R9, !PT ;  /* 0x00000009ff097209 */ /* 0x000fe20007800000 */
[----:B------:R-:W-:Y:S01]  /*0740*/  FFMA R7, R6, UR19, R7 ;  /* 0x0000001306077c23 */ /* 0x000fe20008000007 */
[----:B------:R-:W-:Y:S01]  /*0750*/  FMNMX R5, RZ, R5, !PT ;  /* 0x00000005ff057209 */ /* 0x000fe20007800000 */
[----:B------:R-:W1:Y:S01]  /*0760*/  F2I.U32.TRUNC.NTZ R2, R11 ;  /* 0x0000000b00027305 */ /* 0x000e62000020f000 */
[----:B------:R-:W-:-:S02]  /*0770*/  FMNMX R4, R4, 1023, PT ;  /* 0x447fc00004047809 */ /* 0x000fc40003800000 */
[----:B------:R-:W-:Y:S02]  /*0780*/  FMNMX R10, R9, 1023, PT ;  /* 0x447fc000090a7809 */ /* 0x000fe40003800000 */
[----:B------:R-:W-:Y:S02]  /*0790*/  FMNMX R8, R8, 1023, PT ;  /* 0x447fc00008087809 */ /* 0x000fe40003800000 */
[----:B------:R-:W-:Y:S01]  /*07a0*/  FMNMX R9, R5, 1023, PT ;  /* 0x447fc00005097809 */ /* 0x000fe20003800000 */
[----:B------:R2:W3:Y:S01]  /*07b0*/  F2I.U32.TRUNC.NTZ R12, R4 ;  /* 0x00000004000c7305 */ /* 0x0004e2000020f000 */
[----:B------:R-:W-:-:S04]  /*07c0*/  FMNMX R7, RZ, R7, !PT ;  /* 0x00000007ff077209 */ /* 0x000fc80007800000 */
[----:B------:R-:W-:Y:S01]  /*07d0*/  FMNMX R6, R7, 1023, PT ;  /* 0x447fc00007067809 */ /* 0x000fe20003800000 */
[----:B0-----:R-:W-:Y:S01]  /*07e0*/  USHF.R.U64 UR4, UR4, 0x2, UR5 ;  /* 0x0000000204047899 */ /* 0x001fe20008001205 */
[----:B-1----:R-:W-:Y:S01]  /*07f0*/  IMAD.SHL.U32 R2, R2, 0x4000, RZ ;  /* 0x0000400002027824 */ /* 0x002fe200078e00ff */
[----:B------:R-:W0:Y:S01]  /*0800*/  F2I.U32.TRUNC.NTZ R10, R10 ;  /* 0x0000000a000a7305 */ /* 0x000e22000020f000 */
[----:B--2---:R-:W1:Y:S03]  /*0810*/  LDC.64 R4, c[0x0][0x390] ;  /* 0x0000e400ff047b82 */ /* 0x004e660000000a00 */
[----:B------:R-:W-:Y:S01]  /*0820*/  IMAD R3, R0, UR4, R3 ;  /* 0x0000000400037c24 */ /* 0x000fe2000f8e0203 */
[----:B---3--:R-:W-:-:S03]  /*0830*/  SHF.R.U32.HI R12, RZ, 0x2, R12 ;  /* 0x00000002ff0c7819 */ /* 0x008fc6000001160c */
[----:B------:R-:W2:Y:S01]  /*0840*/  F2I.U32.TRUNC.NTZ R8, R8 ;  /* 0x0000000800087305 */ /* 0x000ea2000020f000 */
[----:B------:R-:W-:Y:S02]  /*0850*/  LOP3.LUT R7, R12, UR16, RZ, 0xfc, !PT ;  /* 0x000000100c077c12 */ /* 0x000fe4000f8efcff */
[----:B0-----:R-:W-:-:S05]  /*0860*/  SHF.R.U32.HI R11, RZ, 0x2, R10 ;  /* 0x00000002ff0b7819 */ /* 0x001fca000001160a */
[----:B------:R-:W0:Y:S01]  /*0870*/  F2I.U32.TRUNC.NTZ R9, R9 ;  /* 0x0000000900097305 */ /* 0x000e22000020f000 */
[----:B------:R-:W-:Y:S01]  /*0880*/  LOP3.LUT R11, R11, UR16, RZ, 0xfc, !PT ;  /* 0x000000100b0b7c12 */ /* 0x000fe2000f8efcff */
[----:B--2---:R-:W-:-:S06]  /*0890*/  IMAD.SHL.U32 R8, R8, 0x40, RZ ;  /* 0x0000004008087824 */ /* 0x004fcc00078e00ff */
[----:B------:R-:W2:Y:S01]  /*08a0*/  F2I.U32.TRUNC.NTZ R6, R6 ;  /* 0x0000000600067305 */ /* 0x000ea2000020f000 */
[----:B------:R-:W-:Y:S01]  /*08b0*/  LOP3.LUT R7, R7, 0xffffff00, R8, 0xf8, !PT ;  /* 0xffffff0007077812 */ /* 0x000fe200078ef808 */
[----:B0-----:R-:W-:-:S03]  /*08c0*/  IMAD.SHL.U32 R10, R9, 0x40, RZ ;  /* 0x00000040090a7824 */ /* 0x001fc600078e00ff */
[----:B------:R-:W-:Y:S01]  /*08d0*/  LOP3.LUT R7, R7, 0xffff0000, R2, 0xf8, !PT ;  /* 0xffff000007077812 */ /* 0x000fe200078ef802 */
[C---:B------:R-:W-:Y:S02]  /*08e0*/  VIADD R9, R3.reuse, 0x1 ;  /* 0x0000000103097836 */ /* 0x040fe40000000000 */
[----:B-1----:R-:W-:Y:S01]  /*08f0*/  IMAD.WIDE.U32 R2, R3, 0x4, R4 ;  /* 0x0000000403027825 */ /* 0x002fe200078e0004 */
[----:B------:R-:W-:-:S03]  /*0900*/  LOP3.LUT R11, R11, 0xffffff00, R10, 0xf8, !PT ;  /* 0xffffff000b0b7812 */ /* 0x000fc600078ef80a */
[----:B--2---:R-:W-:Y:S01]  /*0910*/  IMAD.SHL.U32 R6, R6, 0x4000, RZ ;  /* 0x0000400006067824 */ /* 0x004fe200078e00ff */
[----:B------:R-:W-:Y:S01]  /*0920*/  STG.E desc[UR6][R2.64], R7 ;  /* 0x0000000702007986 */ /* 0x000fe2000c101906 */
[----:B------:R-:W-:-:S03]  /*0930*/  IMAD.WIDE.U32 R4, R9, 0x4, R4 ;  /* 0x0000000409047825 */ /* 0x000fc600078e0004 */
[----:B------:R-:W-:-:S05]  /*0940*/  LOP3.LUT R11, R11, 0xffff0000, R6, 0xf8, !PT ;  /* 0xffff00000b0b7812 */ /* 0x000fca00078ef806 */
[----:B------:R-:W-:Y:S01]  /*0950*/  STG.E desc[UR6][R4.64], R11 ;  /* 0x0000000b04007986 */ /* 0x000fe2000c101906 */
[----:B------:R-:W-:Y:S05]  /*0960*/  EXIT ;  /* 0x000000000000794d */ /* 0x000fea0003800000 */
.L_x_3:
[----:B------:R-:W-:-:S00]  /*0970*/  BRA `(.L_x_3) ;  /* 0xfffffffc00fc7947 */ /* 0x000fc0000383ffff */
[----:B------:R-:W-:-:S00]  /*0980*/  NOP ;  /* 0x0000000000007918 */ /* 0x000fc00000000000 */
[----:B------:R-:W-:-:S00]  /*0990*/  NOP ;  /* 0x0000000000007918 */ /* 0x000fc00000000000 */
[----:B------:R-:W-:-:S00]  /*09a0*/  NOP ;  /* 0x0000000000007918 */ /* 0x000fc00000000000 */
[----:B------:R-:W-:-:S00]  /*09b0*/  NOP ;  /* 0x0000000000007918 */ /* 0x000fc00000000000 */
[----:B------:R-:W-:-:S00]  /*09c0*/  NOP ;  /* 0x0000000000007918 */ /* 0x000fc00000000000 */
[----:B------:R-:W-:-:S00]  /*09d0*/  NOP ;  /* 0x0000000000007918 */ /* 0x000fc00000000000 */
[----:B------:R-:W-:-:S00]  /*09e0*/  NOP ;  /* 0x0000000000007918 */ /* 0x000fc00000000000 */
[----:B------:R-:W-:-:S00]  /*09f0*/  NOP ;  /* 0x0000000000007918 */ /* 0x000fc00000000000 */
.L_x_5:


//--------------------- .text.Passthru_drvapi     --------------------------
	.section	.text.Passthru_drvapi,"ax",@progbits
	.align	128
        .global         Passthru_drvapi
        .type           Passthru_drvapi,@function
        .size           Passthru_drvapi,(.L_x_6 - Passthru_drvapi)
        .other          Passthru_drvapi,@"STO_CUDA_ENTRY STV_DEFAULT"
Passthru_drvapi:
.text.Passthru_drvapi:
        /* <DEDUP_REMOVED lines=16> */
[----:B------:R-:W1:Y:S01]  /*0100*/  LDCU.64 UR8, c[0x0][0x380] ;  /* 0x00007000ff0877ac */ /* 0x000e620008000a00 */
[----:B------:R-:W2:Y:S01]  /*0110*/  LDCU.64 UR6, c[0x0][0x358] ;  /* 0x00006b00ff0677ac */ /* 0x000ea20008000a00 */
[----:B0-----:R-:W-:Y:S01]  /*0120*/  IMAD R2, R7, UR4, R0 ;  /* 0x0000000407027c24 */ /* 0x001fe2000f8e0200 */
[----:B------:R-:W0:Y:S03]  /*0130*/  LDCU.64 UR4, c[0x0][0x398] ;  /* 0x00007300ff0477ac */ /* 0x000e260008000a00 */
[C---:B------:R-:W-:Y:S01]  /*0140*/  VIADD R4, R2.reuse, 0x1 ;  /* 0x0000000102047836 */ /* 0x040fe20000000000 */
[----:B-1----:R-:W-:-:S04]  /*0150*/  IADD3 R2, P0, PT, R2, UR8, RZ ;  /* 0x0000000802027c10 */ /* 0x002fc8000ff1e0ff */
[----:B------:R-:W-:Y:S01]  /*0160*/  IADD3 R4, P1, PT, R4, UR8, RZ ;  /* 0x0000000804047c10 */ /* 0x000fe2000ff3e0ff */
[----:B------:R-:W-:Y:S01]  /*0170*/  IMAD.X R3, RZ, RZ, UR9, P0 ;  /* 0x00000009ff037e24 */ /* 0x000fe200080e06ff */
[----:B------:R-:W1:Y:S03]  /*0180*/  LDCU UR8, c[0x3][URZ] ;  /* 0x00c00000ff0877ac */ /* 0x000e660008000800 */
[----:B------:R-:W-:Y:S01]  /*0190*/  IMAD.X R5, RZ, RZ, UR9, P1 ;  /* 0x00000009ff057e24 */ /* 0x000fe200088e06ff */
[----:B--2---:R-:W2:Y:S04]  /*01a0*/  LDG.E.U8 R2, desc[UR6][R2.64] ;  /* 0x0000000602027981 */ /* 0x004ea8000c1e1100 */
[----:B------:R-:W3:Y:S01]  /*01b0*/  LDG.E.U8 R4, desc[UR6][R4.64] ;  /* 0x0000000604047981 */ /* 0x000ee2000c1e1100 */
[----:B0-----:R-:W-:-:S06]  /*01c0*/  USHF.R.U64 UR4, UR4, 0x2, UR5 ;  /* 0x0000000204047899 */ /* 0x001fcc0008001205 */
[----:B------:R-:W-:-:S04]  /*01d0*/  IMAD R9, R7, UR4, R0 ;  /* 0x0000000407097c24 */ /* 0x000fc8000f8e0200 */
[----:B------:R-:W-:Y:S01]  /*01e0*/  VIADD R13, R9, 0x1 ;  /* 0x00000001090d7836 */ /* 0x000fe20000000000 */
[----:B--2---:R-:W-:Y:S02]  /*01f0*/  I2FP.F32.U32 R6, R2 ;  /* 0x0000000200067245 */ /* 0x004fe40000201000 */
[----:B------:R-:W0:Y:S02]  /*0200*/  LDC.64 R2, c[0x0][0x390] ;  /* 0x0000e400ff027b82 */ /* 0x000e240000000a00 */
[----:B------:R-:W-:Y:S02]  /*0210*/  FMNMX R8, RZ, R6, !PT ;  /* 0x00000006ff087209 */ /* 0x000fe40007800000 */
[----:B---3--:R-:W-:Y:S02]  /*0220*/  I2FP.F32.U32 R6, R4 ;  /* 0x0000000400067245 */ /* 0x008fe40000201000 */
[----:B------:R-:W-:Y:S02]  /*0230*/  FMNMX R8, R8, 255, PT ;  /* 0x437f000008087809 */ /* 0x000fe40003800000 */
[----:B------:R-:W-:-:S04]  /*0240*/  FMNMX R6, RZ, R6, !PT ;  /* 0x00000006ff067209 */ /* 0x000fc80007800000 */
[----:B------:R-:W-:Y:S01]  /*0250*/  FMNMX R6, R6, 255, PT ;  /* 0x437f000006067809 */ /* 0x000fe20003800000 */
[----:B------:R-:W2:Y:S08]  /*0260*/  F2I.U32.TRUNC.NTZ R8, R8 ;  /* 0x0000000800087305 */ /* 0x000eb0000020f000 */
[----:B------:R-:W3:Y:S01]  /*0270*/  F2I.U32.TRUNC.NTZ R6, R6 ;  /* 0x0000000600067305 */ /* 0x000ee2000020f000 */
[C---:B--2---:R-:W-:Y:S01]  /*0280*/  SHF.L.U32 R5, R8.reuse, 0x8, RZ ;  /* 0x0000000808057819 */ /* 0x044fe200000006ff */
[----:B------:R-:W-:-:S03]  /*0290*/  IMAD.U32 R0, R8, 0x10000, RZ ;  /* 0x0001000008007824 */ /* 0x000fc600078e00ff */
[----:B-1----:R-:W-:Y:S01]  /*02a0*/  LOP3.LUT R5, R5, UR8, R8, 0xfe, !PT ;  /* 0x0000000805057c12 */ /* 0x002fe2000f8efe08 */
[C---:B---3--:R-:W-:Y:S01]  /*02b0*/  IMAD.SHL.U32 R11, R6.reuse, 0x100, RZ ;  /* 0x00000100060b7824 */ /* 0x048fe200078e00ff */
[----:B------:R-:W-:Y:S02]  /*02c0*/  SHF.L.U32 R4, R6, 0x10, RZ ;  /* 0x0000001006047819 */ /* 0x000fe400000006ff */
[----:B------:R-:W-:Y:S02]  /*02d0*/  LOP3.LUT R7, R5, R0, RZ, 0xfc, !PT ;  /* 0x0000000005077212 */ /* 0x000fe400078efcff */
[----:B------:R-:W-:-:S04]  /*02e0*/  LOP3.LUT R11, R11, UR8, R6, 0xfe, !PT ;  /* 0x000000080b0b7c12 */ /* 0x000fc8000f8efe06 */
[----:B------:R-:W-:Y:S01]  /*02f0*/  LOP3.LUT R11, R11, R4, RZ, 0xfc, !PT ;  /* 0x000000040b0b7212 */ /* 0x000fe200078efcff */
[----:B0-----:R-:W-:-:S04]  /*0300*/  IMAD.WIDE.U32 R4, R9, 0x4, R2 ;  /* 0x0000000409047825 */ /* 0x001fc800078e0002 */
[----:B------:R-:W-:Y:S01]  /*0310*/  IMAD.WIDE.U32 R2, R13, 0x4, R2 ;  /* 0x000000040d027825 */ /* 0x000fe200078e0002 */
[----:B------:R-:W-:Y:S04]  /*0320*/  STG.E desc[UR6][R4.64], R7 ;  /* 0x0000000704007986 */ /* 0x000fe8000c101906 */
[----:B------:R-:W-:Y:S01]  /*0330*/  STG.E desc[UR6][R2.64], R11 ;  /* 0x0000000b02007986 */ /* 0x000fe2000c101906 */
[----:B------:R-:W-:Y:S05]  /*0340*/  EXIT ;  /* 0x000000000000794d */ /* 0x000fea0003800000 */
.L_x_4:
        /* <DEDUP_REMOVED lines=11> */
.L_x_6:


//--------------------- .nv.shared.reserved.0     --------------------------
	.section	.nv.shared.reserved.0,"aw",@nobits
	.weak		__nv_reservedSMEM_offset_0_alias
	.size		__nv_reservedSMEM_offset_0_alias, 0, 64
	.other		__nv_reservedSMEM_offset_0_alias,@"STO_CUDA_RESERVED_SHARED STV_DEFAULT"
__nv_reservedSMEM_offset_0_alias:
	.zero		0
	.zero		64


//--------------------- .nv.constant0.NV12ToARGB_drvapi --------------------------
	.section	.nv.constant0.NV12ToARGB_drvapi,"a",@progbits
	.sectionflags	@""
	.align	4
.nv.constant0.NV12ToARGB_drvapi:
	.zero		936


//--------------------- .nv.constant0.Passthru_drvapi --------------------------
	.section	.nv.constant0.Passthru_drvapi,"a",@progbits
	.sectionflags	@""
	.align	4
.nv.constant0.Passthru_drvapi:
	.zero		936


//--------------------- SYMBOLS --------------------------

	.type		.nv.reservedSmem.offset0,@object
	.size		.nv.reservedSmem.offset0,0x4
